//
// Generated by NVIDIA NVVM Compiler
//
// Compiler Build ID: CL-36424714
// Cuda compilation tools, release 13.0, V13.0.88
// Based on NVVM 20.0.0
//

.version 9.0
.target sm_100
.address_size 64

	// .globl	_Z20SegLRC_DecompressionPjPtS_S_P16_regression_infoPi
.const .align 4 .b8 d_constant[65520];
// _ZZ20SegLRC_DecompressionPjPtS_S_P16_regression_infoPiE7s_array has been demoted
// _ZZ20SegLRC_DecompressionPjPtS_S_P16_regression_infoPiE15activeThreadNum has been demoted
// _ZZ20SegLRC_DecompressionPjPtS_S_P16_regression_infoPiE8startIdx has been demoted
// _ZZ20SegLRC_DecompressionPjPtS_S_P16_regression_infoPiE8s_tcount has been demoted
// _ZZ20SegLRC_DecompressionPjPtS_S_P16_regression_infoPiE14constantOffset has been demoted
// _ZZ20SegLRC_DecompressionPjPtS_S_P16_regression_infoPiE12startBlockId has been demoted
// _ZZ20SegLRC_DecompressionPjPtS_S_P16_regression_infoPiE16shortest_segment has been demoted

.visible .entry _Z20SegLRC_DecompressionPjPtS_S_P16_regression_infoPi(
	.param .u64 .ptr .align 1 _Z20SegLRC_DecompressionPjPtS_S_P16_regression_infoPi_param_0,
	.param .u64 .ptr .align 1 _Z20SegLRC_DecompressionPjPtS_S_P16_regression_infoPi_param_1,
	.param .u64 .ptr .align 1 _Z20SegLRC_DecompressionPjPtS_S_P16_regression_infoPi_param_2,
	.param .u64 .ptr .align 1 _Z20SegLRC_DecompressionPjPtS_S_P16_regression_infoPi_param_3,
	.param .u64 .ptr .align 1 _Z20SegLRC_DecompressionPjPtS_S_P16_regression_infoPi_param_4,
	.param .u64 .ptr .align 1 _Z20SegLRC_DecompressionPjPtS_S_P16_regression_infoPi_param_5
)
{
	.reg .pred 	%p<9>;
	.reg .b16 	%rs<2>;
	.reg .b32 	%r<110>;
	.reg .b32 	%f<5>;
	.reg .b64 	%rd<78>;
	// demoted variable
	.shared .align 4 .b8 _ZZ20SegLRC_DecompressionPjPtS_S_P16_regression_infoPiE7s_array[768];
	// demoted variable
	.shared .align 4 .u32 _ZZ20SegLRC_DecompressionPjPtS_S_P16_regression_infoPiE15activeThreadNum;
	// demoted variable
	.shared .align 4 .u32 _ZZ20SegLRC_DecompressionPjPtS_S_P16_regression_infoPiE8startIdx;
	// demoted variable
	.shared .align 4 .u32 _ZZ20SegLRC_DecompressionPjPtS_S_P16_regression_infoPiE8s_tcount;
	// demoted variable
	.shared .align 4 .u32 _ZZ20SegLRC_DecompressionPjPtS_S_P16_regression_infoPiE14constantOffset;
	// demoted variable
	.shared .align 4 .u32 _ZZ20SegLRC_DecompressionPjPtS_S_P16_regression_infoPiE12startBlockId;
	// demoted variable
	.shared .align 4 .b8 _ZZ20SegLRC_DecompressionPjPtS_S_P16_regression_infoPiE16shortest_segment[1024];
	ld.param.u64 	%rd7, [_Z20SegLRC_DecompressionPjPtS_S_P16_regression_infoPi_param_0];
	ld.param.u64 	%rd2, [_Z20SegLRC_DecompressionPjPtS_S_P16_regression_infoPi_param_1];
	ld.param.u64 	%rd3, [_Z20SegLRC_DecompressionPjPtS_S_P16_regression_infoPi_param_2];
	ld.param.u64 	%rd4, [_Z20SegLRC_DecompressionPjPtS_S_P16_regression_infoPi_param_3];
	ld.param.u64 	%rd5, [_Z20SegLRC_DecompressionPjPtS_S_P16_regression_infoPi_param_4];
	ld.param.u64 	%rd6, [_Z20SegLRC_DecompressionPjPtS_S_P16_regression_infoPi_param_5];
	cvta.to.global.u64 	%rd1, %rd7;
	mov.u32 	%r1, %tid.x;
	mov.u32 	%r2, %ctaid.x;
	setp.ne.s32 	%p1, %r1, 0;
	@%p1 bra 	$L__BB0_2;
	cvta.to.global.u64 	%rd8, %rd2;
	ld.const.u32 	%r12, [d_constant+12];
	mov.u64 	%rd9, d_constant;
	mul.wide.u32 	%rd10, %r2, 2;
	add.s64 	%rd11, %rd8, %rd10;
	ld.global.u16 	%rs1, [%rd11];
	cvt.u64.u16 	%rd12, %rs1;
	cvt.u32.u16 	%r13, %rs1;
	mul.wide.u32 	%rd13, %r13, 4;
	add.s64 	%rd14, %rd9, %rd13;
	ld.const.u32 	%r14, [%rd14+20];
	st.shared.u32 	[_ZZ20SegLRC_DecompressionPjPtS_S_P16_regression_infoPiE12startBlockId], %r14;
	sub.s32 	%r15, %r2, %r14;
	shl.b32 	%r16, %r15, 8;
	st.shared.u32 	[_ZZ20SegLRC_DecompressionPjPtS_S_P16_regression_infoPiE8startIdx], %r16;
	add.s32 	%r17, %r12, 5;
	cvt.u64.u32 	%rd15, %r17;
	add.s64 	%rd16, %rd15, %rd12;
	shl.b64 	%rd17, %rd16, 2;
	add.s64 	%rd18, %rd9, %rd17;
	ld.const.u32 	%r18, [%rd18];
	add.s32 	%r19, %r17, %r12;
	add.s32 	%r20, %r19, %r18;
	mul.wide.u32 	%rd19, %r20, 4;
	add.s64 	%rd20, %rd9, %rd19;
	ld.const.u32 	%r21, [%rd20];
	st.shared.u32 	[_ZZ20SegLRC_DecompressionPjPtS_S_P16_regression_infoPiE8s_tcount], %r21;
	add.s32 	%r22, %r20, 1;
	st.shared.u32 	[_ZZ20SegLRC_DecompressionPjPtS_S_P16_regression_infoPiE14constantOffset], %r22;
$L__BB0_2:
	bar.sync 	0;
	ld.shared.u32 	%r3, [_ZZ20SegLRC_DecompressionPjPtS_S_P16_regression_infoPiE8s_tcount];
	mad.lo.s32 	%r23, %r3, 3, 2;
	setp.ge.u32 	%p2, %r1, %r23;
	@%p2 bra 	$L__BB0_4;
	ld.shared.u32 	%rd21, [_ZZ20SegLRC_DecompressionPjPtS_S_P16_regression_infoPiE14constantOffset];
	cvt.u64.u32 	%rd22, %r1;
	add.s64 	%rd23, %rd21, %rd22;
	shl.b64 	%rd24, %rd23, 2;
	mov.u64 	%rd25, d_constant;
	add.s64 	%rd26, %rd25, %rd24;
	ld.const.u32 	%r24, [%rd26];
	shl.b32 	%r25, %r1, 2;
	mov.u32 	%r26, _ZZ20SegLRC_DecompressionPjPtS_S_P16_regression_infoPiE7s_array;
	add.s32 	%r27, %r26, %r25;
	st.shared.u32 	[%r27], %r24;
$L__BB0_4:
	setp.ne.s32 	%p3, %r1, 0;
	bar.sync 	0;
	ld.shared.u32 	%r4, [_ZZ20SegLRC_DecompressionPjPtS_S_P16_regression_infoPiE7s_array];
	@%p3 bra 	$L__BB0_6;
	ld.shared.u32 	%r28, [_ZZ20SegLRC_DecompressionPjPtS_S_P16_regression_infoPiE7s_array+8];
	ld.shared.u32 	%r29, [_ZZ20SegLRC_DecompressionPjPtS_S_P16_regression_infoPiE8startIdx];
	sub.s32 	%r30, %r28, %r29;
	min.u32 	%r31, %r30, 256;
	st.shared.u32 	[_ZZ20SegLRC_DecompressionPjPtS_S_P16_regression_infoPiE15activeThreadNum], %r31;
$L__BB0_6:
	shl.b32 	%r32, %r3, 2;
	mov.u32 	%r33, _ZZ20SegLRC_DecompressionPjPtS_S_P16_regression_infoPiE7s_array;
	add.s32 	%r34, %r33, %r32;
	add.s32 	%r35, %r34, 8;
	bar.sync 	0;
	ld.shared.u32 	%r36, [%r34+8];
	add.s32 	%r37, %r35, %r32;
	ld.shared.u32 	%rd27, [%r37];
	ld.shared.u32 	%r38, [_ZZ20SegLRC_DecompressionPjPtS_S_P16_regression_infoPiE12startBlockId];
	sub.s32 	%r39, %r2, %r38;
	cvt.u64.u32 	%rd28, %r39;
	add.s64 	%rd29, %rd28, %rd27;
	cvta.to.global.u64 	%rd30, %rd4;
	shl.b64 	%rd31, %rd29, 2;
	add.s64 	%rd32, %rd30, %rd31;
	ld.global.u32 	%r40, [%rd32];
	add.s32 	%r41, %r40, %r36;
	mul.wide.u32 	%rd33, %r41, 4;
	add.s64 	%rd34, %rd1, %rd33;
	ld.global.u32 	%r5, [%rd34];
	add.s32 	%r6, %r41, 1;
	shr.u32 	%r7, %r5, 26;
	and.b32  	%r8, %r7, 31;
	and.b32  	%r9, %r5, 65535;
	cvt.u64.u32 	%rd35, %r2;
	add.s64 	%rd36, %rd27, %rd35;
	cvt.u64.u32 	%rd37, %r38;
	sub.s64 	%rd38, %rd36, %rd37;
	cvta.to.global.u64 	%rd39, %rd5;
	shl.b64 	%rd40, %rd38, 4;
	add.s64 	%rd41, %rd39, %rd40;
	ld.global.f32 	%f1, [%rd41];
	ld.global.f32 	%f2, [%rd41+4];
	cvta.to.global.u64 	%rd42, %rd6;
	add.s64 	%rd43, %rd42, %rd31;
	ld.global.u32 	%r10, [%rd43];
	ld.shared.u32 	%r42, [_ZZ20SegLRC_DecompressionPjPtS_S_P16_regression_infoPiE15activeThreadNum];
	setp.ge.u32 	%p4, %r1, %r42;
	shl.b32 	%r43, %r1, 2;
	mov.u32 	%r44, _ZZ20SegLRC_DecompressionPjPtS_S_P16_regression_infoPiE16shortest_segment;
	add.s32 	%r11, %r44, %r43;
	@%p4 bra 	$L__BB0_8;
	mul.lo.s32 	%r45, %r8, %r1;
	shr.u32 	%r46, %r45, 5;
	add.s32 	%r47, %r46, %r6;
	mov.b32 	%r48, -1;
	shl.b32 	%r49, %r48, %r8;
	not.b32 	%r50, %r49;
	mul.lo.s32 	%r51, %r7, %r1;
	and.b32  	%r52, %r51, 31;
	mul.wide.u32 	%rd44, %r47, 4;
	add.s64 	%rd45, %rd1, %rd44;
	ld.global.u32 	%rd46, [%rd45];
	add.s32 	%r53, %r47, 1;
	mul.wide.u32 	%rd47, %r53, 4;
	add.s64 	%rd48, %rd1, %rd47;
	ld.global.u32 	%rd49, [%rd48];
	shl.b64 	%rd50, %rd49, 32;
	or.b64  	%rd51, %rd50, %rd46;
	shr.u64 	%rd52, %rd51, %r52;
	cvt.u32.u64 	%r54, %rd52;
	and.b32  	%r55, %r54, %r50;
	st.shared.u32 	[%r11], %r55;
$L__BB0_8:
	bar.sync 	0;
	setp.ge.u32 	%p5, %r1, %r9;
	@%p5 bra 	$L__BB0_10;
	shr.u32 	%r56, %r5, 21;
	and.b32  	%r57, %r56, 31;
	shr.u32 	%r58, %r5, 16;
	and.b32  	%r59, %r58, 31;
	ld.shared.u32 	%r60, [_ZZ20SegLRC_DecompressionPjPtS_S_P16_regression_infoPiE15activeThreadNum];
	mul.lo.s32 	%r61, %r60, %r8;
	shr.u32 	%r62, %r61, 5;
	mul.lo.s32 	%r63, %r60, %r7;
	and.b32  	%r64, %r63, 31;
	setp.ne.s32 	%p6, %r64, 0;
	selp.u32 	%r65, 1, 0, %p6;
	add.s32 	%r66, %r62, %r6;
	add.s32 	%r67, %r66, %r65;
	mul.lo.s32 	%r68, %r57, %r1;
	shr.u32 	%r69, %r68, 5;
	add.s32 	%r70, %r67, %r69;
	mul.lo.s32 	%r71, %r56, %r1;
	and.b32  	%r72, %r71, 31;
	mov.b32 	%r73, -1;
	shl.b32 	%r74, %r73, %r57;
	not.b32 	%r75, %r74;
	mul.wide.u32 	%rd53, %r70, 4;
	add.s64 	%rd54, %rd1, %rd53;
	ld.global.u32 	%rd55, [%rd54];
	add.s32 	%r76, %r70, 1;
	mul.wide.u32 	%rd56, %r76, 4;
	add.s64 	%rd57, %rd1, %rd56;
	ld.global.u32 	%rd58, [%rd57];
	shl.b64 	%rd59, %rd58, 32;
	or.b64  	%rd60, %rd59, %rd55;
	shr.u64 	%rd61, %rd60, %r72;
	cvt.u32.u64 	%r77, %rd61;
	and.b32  	%r78, %r77, %r75;
	mul.lo.s32 	%r79, %r57, %r9;
	shr.u32 	%r80, %r79, 5;
	mul.lo.s32 	%r81, %r56, %r5;
	and.b32  	%r82, %r81, 31;
	setp.ne.s32 	%p7, %r82, 0;
	selp.u32 	%r83, 1, 0, %p7;
	mul.lo.s32 	%r84, %r59, %r1;
	shr.u32 	%r85, %r84, 5;
	add.s32 	%r86, %r85, %r80;
	add.s32 	%r87, %r86, %r83;
	add.s32 	%r88, %r87, %r67;
	mul.lo.s32 	%r89, %r58, %r1;
	and.b32  	%r90, %r89, 31;
	shl.b32 	%r91, %r73, %r59;
	not.b32 	%r92, %r91;
	mul.wide.u32 	%rd62, %r88, 4;
	add.s64 	%rd63, %rd1, %rd62;
	ld.global.u32 	%rd64, [%rd63];
	add.s32 	%r93, %r88, 1;
	mul.wide.u32 	%rd65, %r93, 4;
	add.s64 	%rd66, %rd1, %rd65;
	ld.global.u32 	%rd67, [%rd66];
	shl.b64 	%rd68, %rd67, 32;
	or.b64  	%rd69, %rd68, %rd64;
	shr.u64 	%rd70, %rd69, %r90;
	cvt.u64.u32 	%rd71, %r92;
	shl.b32 	%r94, %r78, 2;
	add.s32 	%r96, %r44, %r94;
	ld.shared.u32 	%r97, [%r96];
	cvt.u32.u64 	%r98, %rd70;
	cvt.u32.u64 	%r99, %rd71;
	and.b32  	%r100, %r98, %r99;
	shl.b32 	%r101, %r100, %r8;
	or.b32  	%r102, %r97, %r101;
	st.shared.u32 	[%r96], %r102;
$L__BB0_10:
	bar.sync 	0;
	ld.shared.u32 	%r103, [_ZZ20SegLRC_DecompressionPjPtS_S_P16_regression_infoPiE15activeThreadNum];
	setp.ge.u32 	%p8, %r1, %r103;
	@%p8 bra 	$L__BB0_12;
	ld.shared.u32 	%r104, [_ZZ20SegLRC_DecompressionPjPtS_S_P16_regression_infoPiE8startIdx];
	cvt.rn.f32.u32 	%f3, %r1;
	fma.rn.f32 	%f4, %f1, %f3, %f2;
	cvt.rzi.s32.f32 	%r105, %f4;
	add.s32 	%r106, %r10, %r105;
	ld.shared.u32 	%r107, [%r11];
	add.s32 	%r108, %r106, %r107;
	st.shared.u32 	[%r11], %r108;
	add.s32 	%r109, %r104, %r1;
	cvt.u64.u32 	%rd72, %r109;
	cvt.u64.u32 	%rd73, %r4;
	add.s64 	%rd74, %rd72, %rd73;
	cvta.to.global.u64 	%rd75, %rd3;
	shl.b64 	%rd76, %rd74, 2;
	add.s64 	%rd77, %rd75, %rd76;
	st.global.u32 	[%rd77], %r108;
$L__BB0_12:
	bar.sync 	0;
	ret;

}


// ===== COMPILED SASS (sm_100) =====

	.target	sm_100

	.elftype	@"ET_EXEC"


//--------------------- .note.nv.tkinfo           --------------------------
	.section	.note.nv.tkinfo,"",@"SHT_NOTE"
	.sectionflags	@"SHF_NOTE_NV_TKINFO"
	.tkinfo
        /*0018*/ 	.word	0x00000002
        /*0030*/ 	.string	""
        /*0030*/ 	.string	"ptxas"
        /*0030*/ 	.string	"Cuda compilation tools, release 13.0, V13.0.88"
        /*0030*/ 	.string	"Build cuda_13.0.r13.0/compiler.36424714_0"
        /*0030*/ 	.string	"-arch sm_100 -m 64 "



//--------------------- .note.nv.cuinfo           --------------------------
	.section	.note.nv.cuinfo,"",@"SHT_NOTE"
	.sectionflags	@"SHF_NOTE_NV_CUINFO"
        /*0018*/ 	.short	0x0002
        /*001a*/ 	.short	0x0064
        /*001c*/ 	.short	0x0082
	.zero		2


//--------------------- .nv.info                  --------------------------
	.section	.nv.info,"",@"SHT_CUDA_INFO"
	.align	4


	//----- nvinfo : EIATTR_REGCOUNT
	.align		4
        /*0000*/ 	.byte	0x04, 0x2f
        /*0002*/ 	.short	(.L_2 - .L_1)
	.align		4
.L_1:
        /*0004*/ 	.word	index@(_Z20SegLRC_DecompressionPjPtS_S_P16_regression_infoPi)
        /*0008*/ 	.word	0x0000001c


	//----- nvinfo : EIATTR_FRAME_SIZE
	.align		4
.L_2:
        /*000c*/ 	.byte	0x04, 0x11
        /*000e*/ 	.short	(.L_4 - .L_3)
	.align		4
.L_3:
        /*0010*/ 	.word	index@(_Z20SegLRC_DecompressionPjPtS_S_P16_regression_infoPi)
        /*0014*/ 	.word	0x00000000


	//----- nvinfo : EIATTR_MIN_STACK_SIZE
	.align		4
.L_4:
        /*0018*/ 	.byte	0x04, 0x12
        /*001a*/ 	.short	(.L_6 - .L_5)
	.align		4
.L_5:
        /*001c*/ 	.word	index@(_Z20SegLRC_DecompressionPjPtS_S_P16_regression_infoPi)
        /*0020*/ 	.word	0x00000000
.L_6:


//--------------------- .nv.compat                --------------------------
	.section	.nv.compat,"",@"SHT_CUDA_COMPAT_INFO"
	.align	4
        /*0000*/ 	.byte	0x02, 0x09, 0x00, 0x00, 0x02, 0x02, 0x01, 0x00, 0x02, 0x05, 0x05, 0x00, 0x03, 0x07, 0x01, 0x01
        /*0010*/ 	.byte	0x02, 0x03, 0x00, 0x00, 0x02, 0x06, 0x01, 0x00, 0x04, 0x0b, 0x08, 0x00, 0x09, 0x00, 0x00, 0x00
        /*0020*/ 	.byte	0x00, 0x00, 0x00, 0x00


//--------------------- .nv.info._Z20SegLRC_DecompressionPjPtS_S_P16_regression_infoPi --------------------------
	.section	.nv.info._Z20SegLRC_DecompressionPjPtS_S_P16_regression_infoPi,"",@"SHT_CUDA_INFO"
	.sectionflags	@""
	.align	4


	//----- nvinfo : EIATTR_CUDA_API_VERSION
	.align		4
        /*0000*/ 	.byte	0x04, 0x37
        /*0002*/ 	.short	(.L_8 - .L_7)
.L_7:
        /*0004*/ 	.word	0x00000082


	//----- nvinfo : EIATTR_KPARAM_INFO
	.align		4
.L_8:
        /*0008*/ 	.byte	0x04, 0x17
        /*000a*/ 	.short	(.L_10 - .L_9)
.L_9:
        /*000c*/ 	.word	0x00000000
        /*0010*/ 	.short	0x0005
        /*0012*/ 	.short	0x0028
        /*0014*/ 	.byte	0x00, 0xf5, 0x21, 0x00


	//----- nvinfo : EIATTR_KPARAM_INFO
	.align		4
.L_10:
        /*0018*/ 	.byte	0x04, 0x17
        /*001a*/ 	.short	(.L_12 - .L_11)
.L_11:
        /*001c*/ 	.word	0x00000000
        /*0020*/ 	.short	0x0004
        /*0022*/ 	.short	0x0020
        /*0024*/ 	.byte	0x00, 0xf5, 0x21, 0x00


	//----- nvinfo : EIATTR_KPARAM_INFO
	.align		4
.L_12:
        /*0028*/ 	.byte	0x04, 0x17
        /*002a*/ 	.short	(.L_14 - .L_13)
.L_13:
        /*002c*/ 	.word	0x00000000
        /*0030*/ 	.short	0x0003
        /*0032*/ 	.short	0x0018
        /*0034*/ 	.byte	0x00, 0xf5, 0x21, 0x00


	//----- nvinfo : EIATTR_KPARAM_INFO
	.align		4
.L_14:
        /*0038*/ 	.byte	0x04, 0x17
        /*003a*/ 	.short	(.L_16 - .L_15)
.L_15:
        /*003c*/ 	.word	0x00000000
        /*0040*/ 	.short	0x0002
        /*0042*/ 	.short	0x0010
        /*0044*/ 	.byte	0x00, 0xf5, 0x21, 0x00


	//----- nvinfo : EIATTR_KPARAM_INFO
	.align		4
.L_16:
        /*0048*/ 	.byte	0x04, 0x17
        /*004a*/ 	.short	(.L_18 - .L_17)
.L_17:
        /*004c*/ 	.word	0x00000000
        /*0050*/ 	.short	0x0001
        /*0052*/ 	.short	0x0008
        /*0054*/ 	.byte	0x00, 0xf5, 0x21, 0x00


	//----- nvinfo : EIATTR_KPARAM_INFO
	.align		4
.L_18:
        /*0058*/ 	.byte	0x04, 0x17
        /*005a*/ 	.short	(.L_20 - .L_19)
.L_19:
        /*005c*/ 	.word	0x00000000
        /*0060*/ 	.short	0x0000
        /*0062*/ 	.short	0x0000
        /*0064*/ 	.byte	0x00, 0xf5, 0x21, 0x00


	//----- nvinfo : EIATTR_SPARSE_MMA_MASK
	.align		4
.L_20:
        /*0068*/ 	.byte	0x03, 0x50
        /*006a*/ 	.short	0x0000


	//----- nvinfo : EIATTR_MAXREG_COUNT
	.align		4
        /*006c*/ 	.byte	0x03, 0x1b
        /*006e*/ 	.short	0x00ff


	//----- nvinfo : EIATTR_NUM_BARRIERS
	.align		4
        /*0070*/ 	.byte	0x02, 0x4c
        /*0072*/ 	.byte	0x01
	.zero		1


	//----- nvinfo : EIATTR_MERCURY_ISA_VERSION
	.align		4
        /*0074*/ 	.byte	0x03, 0x5f
        /*0076*/ 	.short	0x0101


	//----- nvinfo : EIATTR_VRC_CTA_INIT_COUNT
	.align		4
        /*0078*/ 	.byte	0x02, 0x4a
	.zero		1
	.zero		1


	//----- nvinfo : EIATTR_EXIT_INSTR_OFFSETS
	.align		4
        /*007c*/ 	.byte	0x04, 0x1c
        /*007e*/ 	.short	(.L_22 - .L_21)


	//   ....[0]....
.L_21:
        /*0080*/ 	.word	0x00000b10


	//----- nvinfo : EIATTR_CRS_STACK_SIZE
	.align		4
.L_22:
        /*0084*/ 	.byte	0x04, 0x1e
        /*0086*/ 	.short	(.L_24 - .L_23)
.L_23:
        /*0088*/ 	.word	0x00000000


	//----- nvinfo : EIATTR_CBANK_PARAM_SIZE
	.align		4
.L_24:
        /*008c*/ 	.byte	0x03, 0x19
        /*008e*/ 	.short	0x0030


	//----- nvinfo : EIATTR_PARAM_CBANK
	.align		4
        /*0090*/ 	.byte	0x04, 0x0a
        /*0092*/ 	.short	(.L_26 - .L_25)
	.align		4
.L_25:
        /*0094*/ 	.word	index@(.nv.constant0._Z20SegLRC_DecompressionPjPtS_S_P16_regression_infoPi)
        /*0098*/ 	.short	0x0380
        /*009a*/ 	.short	0x0030


	//----- nvinfo : EIATTR_SW_WAR
	.align		4
.L_26:
        /*009c*/ 	.byte	0x04, 0x36
        /*009e*/ 	.short	(.L_28 - .L_27)
.L_27:
        /*00a0*/ 	.word	0x00000008
.L_28:


//--------------------- .nv.callgraph             --------------------------
	.section	.nv.callgraph,"",@"SHT_CUDA_CALLGRAPH"
	.align	4
	.sectionentsize	8
	.align		4
        /*0000*/ 	.word	0x00000000
	.align		4
        /*0004*/ 	.word	0xffffffff
	.align		4
        /*0008*/ 	.word	0x00000000
	.align		4
        /*000c*/ 	.word	0xfffffffe
	.align		4
        /*0010*/ 	.word	0x00000000
	.align		4
        /*0014*/ 	.word	0xfffffffd
	.align		4
        /*0018*/ 	.word	0x00000000
	.align		4
        /*001c*/ 	.word	0xfffffffc


//--------------------- .nv.constant3             --------------------------
	.section	.nv.constant3,"a",@progbits
	.align	4
.nv.constant3:
	.type		d_constant,@object
	.size		d_constant,(.L_0 - d_constant)
d_constant:
	.zero		65520
.L_0:


//--------------------- .text._Z20SegLRC_DecompressionPjPtS_S_P16_regression_infoPi --------------------------
	.section	.text._Z20SegLRC_DecompressionPjPtS_S_P16_regression_infoPi,"ax",@progbits
	.align	128
        .global         _Z20SegLRC_DecompressionPjPtS_S_P16_regression_infoPi
        .type           _Z20SegLRC_DecompressionPjPtS_S_P16_regression_infoPi,@function
        .size           _Z20SegLRC_DecompressionPjPtS_S_P16_regression_infoPi,(.L_x_7 - _Z20SegLRC_DecompressionPjPtS_S_P16_regression_infoPi)
        .other          _Z20SegLRC_DecompressionPjPtS_S_P16_regression_infoPi,@"STO_CUDA_ENTRY STV_DEFAULT"
_Z20SegLRC_DecompressionPjPtS_S_P16_regression_infoPi:
.text._Z20SegLRC_DecompressionPjPtS_S_P16_regression_infoPi:
[----:B------:R-:W-:Y:S01]  /*0000*/  LDC R1, c[0x0][0x37c] ;  /* 0x0000df00ff017b82 */ /* 0x000fe20000000800 */
[----:B------:R-:W0:Y:S01]  /*0010*/  S2R R0, SR_TID.X ;  /* 0x0000000000007919 */ /* 0x000e220000002100 */
[----:B------:R-:W1:Y:S01]  /*0020*/  LDCU.64 UR6, c[0x0][0x358] ;  /* 0x00006b00ff0677ac */ /* 0x000e620008000a00 */
[----:B------:R-:W-:Y:S01]  /*0030*/  BSSY.RECONVERGENT B0, `(.L_x_0) ;  /* 0x000001b000007945 */ /* 0x000fe20003800200 */
[----:B------:R-:W2:Y:S01]  /*0040*/  S2R R15, SR_CTAID.X ;  /* 0x00000000000f7919 */ /* 0x000ea20000002500 */
[----:B0-----:R-:W-:-:S13]  /*0050*/  ISETP.NE.AND P0, PT, R0, RZ, PT ;  /* 0x000000ff0000720c */ /* 0x001fda0003f05270 */
[----:B-12---:R-:W-:Y:S05]  /*0060*/  @P0 BRA `(.L_x_1) ;  /* 0x00000000005c0947 */ /* 0x006fea0003800000 */
[----:B------:R-:W0:Y:S08]  /*0070*/  LDC.64 R2, c[0x0][0x388] ;  /* 0x0000e200ff027b82 */ /* 0x000e300000000a00 */
[----:B------:R-:W1:Y:S01]  /*0080*/  LDC R8, c[0x3][0xc] ;  /* 0x00c00300ff087b82 */ /* 0x000e620000000800 */
[----:B0-----:R-:W-:-:S06]  /*0090*/  IMAD.WIDE.U32 R2, R15, 0x2, R2 ;  /* 0x000000020f027825 */ /* 0x001fcc00078e0002 */
[----:B------:R-:W2:Y:S01]  /*00a0*/  LDG.E.U16 R2, desc[UR6][R2.64] ;  /* 0x0000000602027981 */ /* 0x000ea2000c1e1500 */
[----:B------:R-:W-:Y:S01]  /*00b0*/  IMAD.MOV.U32 R9, RZ, RZ, 0x14 ;  /* 0x00000014ff097424 */ /* 0x000fe200078e00ff */
[----:B------:R-:W0:Y:S01]  /*00c0*/  S2UR UR5, SR_CgaCtaId ;  /* 0x00000000000579c3 */ /* 0x000e220000008800 */
[----:B-1----:R-:W-:Y:S01]  /*00d0*/  VIADD R5, R8, 0x5 ;  /* 0x0000000508057836 */ /* 0x002fe20000000000 */
[----:B------:R-:W-:Y:S02]  /*00e0*/  UMOV UR4, 0x400 ;  /* 0x0000040000047882 */ /* 0x000fe40000000000 */
[----:B0-----:R-:W-:Y:S01]  /*00f0*/  ULEA UR4, UR5, UR4, 0x18 ;  /* 0x0000000405047291 */ /* 0x001fe2000f8ec0ff */
[C---:B--2---:R-:W-:Y:S02]  /*0100*/  IMAD.IADD R7, R2.reuse, 0x1, R5 ;  /* 0x0000000102077824 */ /* 0x044fe400078e0205 */
[----:B------:R-:W-:Y:S02]  /*0110*/  IMAD R4, R2, 0x4, R9 ;  /* 0x0000000402047824 */ /* 0x000fe400078e0209 */
[----:B------:R-:W-:-:S04]  /*0120*/  IMAD.SHL.U32 R7, R7, 0x4, RZ ;  /* 0x0000000407077824 */ /* 0x000fc800078e00ff */
[----:B------:R-:W0:Y:S08]  /*0130*/  LDC R6, c[0x3][R7] ;  /* 0x00c0000007067b82 */ /* 0x000e300000000800 */
[----:B------:R-:W1:Y:S01]  /*0140*/  LDC R4, c[0x3][R4] ;  /* 0x00c0000004047b82 */ /* 0x000e620000000800 */
[----:B0-----:R-:W-:-:S05]  /*0150*/  IADD3 R6, PT, PT, R6, R8, R5 ;  /* 0x0000000806067210 */ /* 0x001fca0007ffe005 */
[C---:B------:R-:W-:Y:S02]  /*0160*/  IMAD.SHL.U32 R3, R6.reuse, 0x4, RZ ;  /* 0x0000000406037824 */ /* 0x040fe400078e00ff */
[----:B------:R-:W-:Y:S01]  /*0170*/  VIADD R9, R6, 0x1 ;  /* 0x0000000106097836 */ /* 0x000fe20000000000 */
[----:B-1----:R0:W-:Y:S01]  /*0180*/  STS [UR4+0x310], R4 ;  /* 0x00031004ff007988 */ /* 0x0021e20008000804 */
[----:B------:R-:W1:Y:S01]  /*0190*/  LDC R8, c[0x3][R3] ;  /* 0x00c0000003087b82 */ /* 0x000e620000000800 */
[----:B------:R-:W-:-:S04]  /*01a0*/  IMAD.IADD R2, R15, 0x1, -R4 ;  /* 0x000000010f027824 */ /* 0x000fc800078e0a04 */
[----:B------:R-:W-:-:S05]  /*01b0*/  IMAD.SHL.U32 R2, R2, 0x100, RZ ;  /* 0x0000010002027824 */ /* 0x000fca00078e00ff */
[----:B------:R0:W-:Y:S04]  /*01c0*/  STS [UR4+0x304], R2 ;  /* 0x00030402ff007988 */ /* 0x0001e80008000804 */
[----:B-1----:R0:W-:Y:S02]  /*01d0*/  STS.64 [UR4+0x308], R8 ;  /* 0x00030808ff007988 */ /* 0x0021e40008000a04 */
.L_x_1:
[----:B------:R-:W-:Y:S05]  /*01e0*/  BSYNC.RECONVERGENT B0 ;  /* 0x0000000000007941 */ /* 0x000fea0003800200 */
.L_x_0:
[----:B------:R-:W1:Y:S08]  /*01f0*/  S2UR UR5, SR_CgaCtaId ;  /* 0x00000000000579c3 */ /* 0x000e700000008800 */
[----:B------:R-:W-:Y:S01]  /*0200*/  BAR.SYNC.DEFER_BLOCKING 0x0 ;  /* 0x0000000000007b1d */ /* 0x000fe20000010000 */
[----:B------:R-:W-:-:S05]  /*0210*/  IMAD.MOV.U32 R5, RZ, RZ, 0x3 ;  /* 0x00000003ff057424 */ /* 0x000fca00078e00ff */
[----:B------:R-:W-:Y:S01]  /*0220*/  UMOV UR4, 0x400 ;  /* 0x0000040000047882 */ /* 0x000fe20000000000 */
[----:B------:R-:W2:Y:S01]  /*0230*/  LDCU.64 UR8, c[0x0][0x398] ;  /* 0x00007300ff0877ac */ /* 0x000ea20008000a00 */
[----:B-1----:R-:W-:-:S09]  /*0240*/  ULEA UR10, UR5, UR4, 0x18 ;  /* 0x00000004050a7291 */ /* 0x002fd2000f8ec0ff */
[----:B0-----:R-:W0:Y:S02]  /*0250*/  LDS.64 R2, [UR10+0x308] ;  /* 0x0003080aff027984 */ /* 0x001e240008000a00 */
[C---:B0-----:R-:W-:Y:S01]  /*0260*/  IMAD R5, R2.reuse, R5, 0x2 ;  /* 0x0000000202057424 */ /* 0x041fe200078e0205 */
[----:B------:R-:W-:-:S04]  /*0270*/  LEA R13, R2, UR10, 0x2 ;  /* 0x0000000a020d7c11 */ /* 0x000fc8000f8e10ff */
[----:B------:R-:W-:Y:S01]  /*0280*/  ISETP.GE.U32.AND P1, PT, R0, R5, PT ;  /* 0x000000050000720c */ /* 0x000fe20003f26070 */
[----:B------:R-:W-:-:S12]  /*0290*/  IMAD R16, R2, 0x4, R13 ;  /* 0x0000000402107824 */ /* 0x000fd800078e020d */
[C---:B------:R-:W-:Y:S01]  /*02a0*/  @!P1 IMAD.IADD R3, R0.reuse, 0x1, R3 ;  /* 0x0000000100039824 */ /* 0x040fe200078e0203 */
[----:B------:R-:W-:-:S03]  /*02b0*/  @!P1 LEA R6, R0, UR10, 0x2 ;  /* 0x0000000a00069c11 */ /* 0x000fc6000f8e10ff */
[----:B------:R-:W-:-:S04]  /*02c0*/  @!P1 IMAD.SHL.U32 R7, R3, 0x4, RZ ;  /* 0x0000000403079824 */ /* 0x000fc800078e00ff */
[----:B------:R-:W0:Y:S02]  /*02d0*/  @!P1 LDC R3, c[0x3][R7] ;  /* 0x00c0000007039b82 */ /* 0x000e240000000800 */
[----:B0-----:R-:W-:Y:S06]  /*02e0*/  @!P1 STS [R6], R3 ;  /* 0x0000000306009388 */ /* 0x001fec0000000800 */
[----:B------:R-:W-:Y:S06]  /*02f0*/  BAR.SYNC.DEFER_BLOCKING 0x0 ;  /* 0x0000000000007b1d */ /* 0x000fec0000010000 */
[----:B------:R-:W-:Y:S04]  /*0300*/  LDS R5, [UR10+0x8] ;  /* 0x0000080aff057984 */ /* 0x000fe80008000800 */
[----:B------:R-:W0:Y:S02]  /*0310*/  @!P0 LDS R4, [UR10+0x304] ;  /* 0x0003040aff048984 */ /* 0x000e240008000800 */
[----:B0-----:R-:W-:-:S02]  /*0320*/  @!P0 VIADDMNMX.U32 R5, R5, -R4, 0x100, PT ;  /* 0x0000010005058446 */ /* 0x001fc40003800804 */
[----:B------:R-:W-:Y:S04]  /*0330*/  LDS R4, [UR10] ;  /* 0x0000000aff047984 */ /* 0x000fe80008000800 */
[----:B------:R-:W-:Y:S01]  /*0340*/  @!P0 STS [UR10+0x300], R5 ;  /* 0x00030005ff008988 */ /* 0x000fe2000800080a */
[----:B------:R-:W-:Y:S06]  /*0350*/  BAR.SYNC.DEFER_BLOCKING 0x0 ;  /* 0x0000000000007b1d */ /* 0x000fec0000010000 */
[----:B------:R-:W0:Y:S04]  /*0360*/  LDS R18, [UR10+0x310] ;  /* 0x0003100aff127984 */ /* 0x000e280008000800 */
[----:B------:R-:W1:Y:S04]  /*0370*/  LDS R16, [R16+0x8] ;  /* 0x0000080010107984 */ /* 0x000e680000000800 */
[----:B------:R-:W3:Y:S04]  /*0380*/  LDS R13, [R13+0x8] ;  /* 0x000008000d0d7984 */ /* 0x000ee80000000800 */
[----:B------:R-:W4:Y:S01]  /*0390*/  LDS R5, [UR10+0x300] ;  /* 0x0003000aff057984 */ /* 0x000f220008000800 */
[----:B0-----:R-:W-:-:S05]  /*03a0*/  IMAD.IADD R3, R15, 0x1, -R18 ;  /* 0x000000010f037824 */ /* 0x001fca00078e0a12 */
[----:B-1----:R-:W-:-:S05]  /*03b0*/  IADD3 R3, P0, PT, R16, R3, RZ ;  /* 0x0000000310037210 */ /* 0x002fca0007f1e0ff */
[----:B------:R-:W-:Y:S02]  /*03c0*/  IMAD.X R14, RZ, RZ, RZ, P0 ;  /* 0x000000ffff0e7224 */ /* 0x000fe400000e06ff */
[----:B------:R-:W-:-:S03]  /*03d0*/  IMAD.SHL.U32 R19, R3, 0x4, RZ ;  /* 0x0000000403137824 */ /* 0x000fc600078e00ff */
[----:B------:R-:W-:Y:S02]  /*03e0*/  SHF.L.U64.HI R14, R3, 0x2, R14 ;  /* 0x00000002030e7819 */ /* 0x000fe4000001020e */
[----:B--2---:R-:W-:Y:S01]  /*03f0*/  IADD3 R8, P0, PT, R19, UR8, RZ ;  /* 0x0000000813087c10 */ /* 0x004fe2000ff1e0ff */
[----:B------:R-:W0:Y:S03]  /*0400*/  LDC.64 R2, c[0x0][0x380] ;  /* 0x0000e000ff027b82 */ /* 0x000e260000000a00 */
[----:B------:R-:W-:-:S05]  /*0410*/  IADD3.X R9, PT, PT, R14, UR9, RZ, P0, !PT ;  /* 0x000000090e097c10 */ /* 0x000fca00087fe4ff */
[----:B------:R-:W3:Y:S02]  /*0420*/  LDG.E R8, desc[UR6][R8.64] ;  /* 0x0000000608087981 */ /* 0x000ee4000c1e1900 */
[----:B---3--:R-:W-:Y:S01]  /*0430*/  IMAD.IADD R11, R13, 0x1, R8 ;  /* 0x000000010d0b7824 */ /* 0x008fe200078e0208 */
[----:B----4-:R-:W-:Y:S01]  /*0440*/  ISETP.GE.U32.AND P0, PT, R0, R5, PT ;  /* 0x000000050000720c */ /* 0x010fe20003f06070 */
[----:B------:R-:W1:Y:S02]  /*0450*/  LDC.64 R8, c[0x0][0x3a0] ;  /* 0x0000e800ff087b82 */ /* 0x000e640000000a00 */
[----:B0-----:R-:W-:-:S05]  /*0460*/  IMAD.WIDE.U32 R6, R11, 0x4, R2 ;  /* 0x000000040b067825 */ /* 0x001fca00078e0002 */
[----:B------:R0:W2:Y:S01]  /*0470*/  LDG.E R10, desc[UR6][R6.64] ;  /* 0x00000006060a7981 */ /* 0x0000a2000c1e1900 */
[----:B------:R-:W-:Y:S01]  /*0480*/  VIADD R11, R11, 0x1 ;  /* 0x000000010b0b7836 */ /* 0x000fe20000000000 */
[----:B0-----:R-:W0:Y:S01]  /*0490*/  LDC.64 R6, c[0x0][0x3a8] ;  /* 0x0000ea00ff067b82 */ /* 0x001e220000000a00 */
[----:B--2---:R-:W-:-:S04]  /*04a0*/  SHF.R.U32.HI R17, RZ, 0x1a, R10 ;  /* 0x0000001aff117819 */ /* 0x004fc8000001160a */
[----:B------:R-:W-:-:S05]  /*04b0*/  LOP3.LUT R5, R17, 0x1f, RZ, 0xc0, !PT ;  /* 0x0000001f11057812 */ /* 0x000fca00078ec0ff */
[----:B------:R-:W-:-:S05]  /*04c0*/  @!P0 IMAD R12, R5, R0, RZ ;  /* 0x00000000050c8224 */ /* 0x000fca00078e02ff */
[----:B------:R-:W-:-:S05]  /*04d0*/  @!P0 LEA.HI R21, R12, R11, RZ, 0x1b ;  /* 0x0000000b0c158211 */ /* 0x000fca00078fd8ff */
[C---:B------:R-:W-:Y:S02]  /*04e0*/  @!P0 VIADD R13, R21.reuse, 0x1 ;  /* 0x00000001150d8836 */ /* 0x040fe40000000000 */
[----:B------:R-:W-:-:S04]  /*04f0*/  @!P0 IMAD.WIDE.U32 R20, R21, 0x4, R2 ;  /* 0x0000000415148825 */ /* 0x000fc800078e0002 */
[----:B------:R-:W-:Y:S02]  /*0500*/  @!P0 IMAD.WIDE.U32 R12, R13, 0x4, R2 ;  /* 0x000000040d0c8825 */ /* 0x000fe400078e0002 */
[----:B------:R-:W2:Y:S04]  /*0510*/  @!P0 LDG.E R20, desc[UR6][R20.64] ;  /* 0x0000000614148981 */ /* 0x000ea8000c1e1900 */
[----:B------:R-:W2:Y:S01]  /*0520*/  @!P0 LDG.E R13, desc[UR6][R12.64] ;  /* 0x000000060c0d8981 */ /* 0x000ea2000c1e1900 */
[----:B------:R-:W-:Y:S02]  /*0530*/  IADD3 R15, P2, P3, -R18, R16, R15 ;  /* 0x00000010120f7210 */ /* 0x000fe40007b5e10f */
[----:B0-----:R-:W-:Y:S02]  /*0540*/  IADD3 R6, P1, PT, R19, R6, RZ ;  /* 0x0000000613067210 */ /* 0x001fe40007f3e0ff */
[----:B------:R-:W-:-:S02]  /*0550*/  IADD3.X R16, PT, PT, RZ, -0x1, RZ, P2, P3 ;  /* 0xffffffffff107810 */ /* 0x000fc400017e64ff */
[C---:B-1----:R-:W-:Y:S01]  /*0560*/  LEA R8, P2, R15.reuse, R8, 0x4 ;  /* 0x000000080f087211 */ /* 0x042fe200078420ff */
[----:B------:R-:W-:Y:S01]  /*0570*/  UIADD3 UR4, UPT, UPT, UR4, 0x314, URZ ;  /* 0x0000031404047890 */ /* 0x000fe2000fffe0ff */
[----:B------:R-:W-:Y:S02]  /*0580*/  @!P0 IMAD.MOV.U32 R18, RZ, RZ, -0x1 ;  /* 0xffffffffff128424 */ /* 0x000fe400078e00ff */
[----:B------:R-:W-:Y:S01]  /*0590*/  LEA.HI.X R9, R15, R9, R16, 0x4, P2 ;  /* 0x000000090f097211 */ /* 0x000fe200010f2410 */
[----:B------:R-:W-:Y:S01]  /*05a0*/  @!P0 IMAD R16, R17, R0, RZ ;  /* 0x0000000011108224 */ /* 0x000fe200078e02ff */
[----:B------:R-:W-:Y:S01]  /*05b0*/  LOP3.LUT R19, R10, 0xffff, RZ, 0xc0, !PT ;  /* 0x0000ffff0a137812 */ /* 0x000fe200078ec0ff */
[----:B------:R-:W-:Y:S01]  /*05c0*/  IMAD.X R7, R14, 0x1, R7, P1 ;  /* 0x000000010e077824 */ /* 0x000fe200008e0607 */
[----:B------:R-:W-:Y:S01]  /*05d0*/  ULEA UR4, UR5, UR4, 0x18 ;  /* 0x0000000405047291 */ /* 0x000fe2000f8ec0ff */
[----:B------:R-:W5:Y:S01]  /*05e0*/  LDG.E R15, desc[UR6][R8.64] ;  /* 0x00000006080f7981 */ /* 0x000f62000c1e1900 */
[----:B------:R-:W-:-:S02]  /*05f0*/  @!P0 LOP3.LUT R16, R16, 0x1f, RZ, 0xc0, !PT ;  /* 0x0000001f10108812 */ /* 0x000fc400078ec0ff */
[----:B------:R-:W-:Y:S01]  /*0600*/  ISETP.GE.U32.AND P1, PT, R0, R19, PT ;  /* 0x000000130000720c */ /* 0x000fe20003f26070 */
[----:B------:R0:W5:Y:S01]  /*0610*/  LDG.E R14, desc[UR6][R6.64] ;  /* 0x00000006060e7981 */ /* 0x000162000c1e1900 */
[----:B------:R-:W-:Y:S03]  /*0620*/  BSSY.RECONVERGENT B0, `(.L_x_2) ;  /* 0x000003a000007945 */ /* 0x000fe60003800200 */
[----:B------:R1:W5:Y:S01]  /*0630*/  LDG.E R12, desc[UR6][R8.64+0x4] ;  /* 0x00000406080c7981 */ /* 0x000362000c1e1900 */
[----:B--2---:R-:W-:Y:S02]  /*0640*/  @!P0 SHF.R.U64 R16, R20, R16, R13 ;  /* 0x0000001014108219 */ /* 0x004fe4000000120d */
[----:B------:R-:W-:-:S04]  /*0650*/  @!P0 SHF.L.U32 R13, R18, R5, RZ ;  /* 0x00000005120d8219 */ /* 0x000fc800000006ff */
[----:B0-----:R-:W-:Y:S02]  /*0660*/  @!P0 LOP3.LUT R6, R16, R13, RZ, 0x30, !PT ;  /* 0x0000000d10068212 */ /* 0x001fe400078e30ff */
[----:B------:R-:W-:-:S05]  /*0670*/  LEA R13, R0, UR4, 0x2 ;  /* 0x00000004000d7c11 */ /* 0x000fca000f8e10ff */
[----:B------:R1:W-:Y:S01]  /*0680*/  @!P0 STS [R13], R6 ;  /* 0x000000060d008388 */ /* 0x0003e20000000800 */
[----:B------:R-:W-:Y:S06]  /*0690*/  BAR.SYNC.DEFER_BLOCKING 0x0 ;  /* 0x0000000000007b1d */ /* 0x000fec0000010000 */
[----:B------:R-:W-:Y:S05]  /*06a0*/  @P1 BRA `(.L_x_3) ;  /* 0x0000000000c41947 */ /* 0x000fea0003800000 */
[----:B-1----:R-:W0:Y:S02]  /*06b0*/  LDS R6, [UR10+0x300] ;  /* 0x0003000aff067984 */ /* 0x002e240008000800 */
[-C--:B0-----:R-:W-:Y:S02]  /*06c0*/  IMAD R17, R17, R6.reuse, RZ ;  /* 0x0000000611117224 */ /* 0x081fe400078e02ff */
[----:B------:R-:W-:-:S03]  /*06d0*/  IMAD R6, R5, R6, RZ ;  /* 0x0000000605067224 */ /* 0x000fc600078e02ff */
[----:B------:R-:W-:Y:S02]  /*06e0*/  LOP3.LUT P0, RZ, R17, 0x1f, RZ, 0xc0, !PT ;  /* 0x0000001f11ff7812 */ /* 0x000fe4000780c0ff */
[----:B------:R-:W-:Y:S02]  /*06f0*/  SHF.R.U32.HI R17, RZ, 0x15, R10 ;  /* 0x00000015ff117819 */ /* 0x000fe4000001160a */
[----:B------:R-:W-:Y:S02]  /*0700*/  LEA.HI R6, R6, R11, RZ, 0x1b ;  /* 0x0000000b06067211 */ /* 0x000fe400078fd8ff */
[----:B------:R-:W-:-:S03]  /*0710*/  LOP3.LUT R11, R17, 0x1f, RZ, 0xc0, !PT ;  /* 0x0000001f110b7812 */ /* 0x000fc600078ec0ff */
[----:B------:R-:W-:Y:S02]  /*0720*/  VIADD R16, R6, 0x1 ;  /* 0x0000000106107836 */ /* 0x000fe40000000000 */
[----:B------:R-:W-:Y:S02]  /*0730*/  IMAD R7, R11, R0, RZ ;  /* 0x000000000b077224 */ /* 0x000fe400078e02ff */
[----:B------:R-:W-:-:S05]  /*0740*/  @!P0 IMAD.MOV R16, RZ, RZ, R6 ;  /* 0x000000ffff108224 */ /* 0x000fca00078e0206 */
[----:B------:R-:W-:-:S05]  /*0750*/  LEA.HI R7, R7, R16, RZ, 0x1b ;  /* 0x0000001007077211 */ /* 0x000fca00078fd8ff */
[C---:B------:R-:W-:Y:S02]  /*0760*/  VIADD R21, R7.reuse, 0x1 ;  /* 0x0000000107157836 */ /* 0x040fe40000000000 */
[----:B------:R-:W-:-:S04]  /*0770*/  IMAD.WIDE.U32 R8, R7, 0x4, R2 ;  /* 0x0000000407087825 */ /* 0x000fc800078e0002 */
[----:B------:R-:W-:Y:S02]  /*0780*/  IMAD.WIDE.U32 R6, R21, 0x4, R2 ;  /* 0x0000000415067825 */ /* 0x000fe400078e0002 */
[----:B------:R-:W2:Y:S01]  /*0790*/  LDG.E R8, desc[UR6][R8.64] ;  /* 0x0000000608087981 */ /* 0x000ea2000c1e1900 */
[----:B------:R-:W-:-:S03]  /*07a0*/  SHF.R.U32.HI R21, RZ, 0x10, R10 ;  /* 0x00000010ff157819 */ /* 0x000fc6000001160a */
[----:B------:R0:W2:Y:S01]  /*07b0*/  LDG.E R25, desc[UR6][R6.64] ;  /* 0x0000000606197981 */ /* 0x0000a2000c1e1900 */
[----:B------:R-:W-:Y:S01]  /*07c0*/  IMAD R10, R10, R17, RZ ;  /* 0x000000110a0a7224 */ /* 0x000fe200078e02ff */
[----:B------:R-:W-:Y:S01]  /*07d0*/  LOP3.LUT R23, R21, 0x1f, RZ, 0xc0, !PT ;  /* 0x0000001f15177812 */ /* 0x000fe200078ec0ff */
[----:B------:R-:W-:-:S03]  /*07e0*/  IMAD R19, R19, R11, RZ ;  /* 0x0000000b13137224 */ /* 0x000fc600078e02ff */
[----:B------:R-:W-:Y:S01]  /*07f0*/  LOP3.LUT P0, RZ, R10, 0x1f, RZ, 0xc0, !PT ;  /* 0x0000001f0aff7812 */ /* 0x000fe2000780c0ff */
[----:B------:R-:W-:Y:S01]  /*0800*/  IMAD R10, R23, R0, RZ ;  /* 0x00000000170a7224 */ /* 0x000fe200078e02ff */
[----:B------:R-:W-:-:S04]  /*0810*/  SHF.R.U32.HI R19, RZ, 0x5, R19 ;  /* 0x00000005ff137819 */ /* 0x000fc80000011613 */
[----:B------:R-:W-:-:S05]  /*0820*/  LEA.HI R10, R10, R19, RZ, 0x1b ;  /* 0x000000130a0a7211 */ /* 0x000fca00078fd8ff */
[----:B------:R-:W-:Y:S02]  /*0830*/  VIADD R19, R10, 0x1 ;  /* 0x000000010a137836 */ /* 0x000fe40000000000 */
[----:B------:R-:W-:-:S04]  /*0840*/  @!P0 IMAD.MOV R19, RZ, RZ, R10 ;  /* 0x000000ffff138224 */ /* 0x000fc800078e020a */
[----:B0-----:R-:W-:-:S04]  /*0850*/  IMAD.IADD R7, R16, 0x1, R19 ;  /* 0x0000000110077824 */ /* 0x001fc800078e0213 */
[C---:B------:R-:W-:Y:S02]  /*0860*/  VIADD R9, R7.reuse, 0x1 ;  /* 0x0000000107097836 */ /* 0x040fe40000000000 */
[----:B------:R-:W-:-:S04]  /*0870*/  IMAD.WIDE.U32 R6, R7, 0x4, R2 ;  /* 0x0000000407067825 */ /* 0x000fc800078e0002 */
[----:B------:R-:W-:Y:S02]  /*0880*/  IMAD.WIDE.U32 R2, R9, 0x4, R2 ;  /* 0x0000000409027825 */ /* 0x000fe400078e0002 */
[----:B------:R-:W3:Y:S04]  /*0890*/  LDG.E R6, desc[UR6][R6.64] ;  /* 0x0000000606067981 */ /* 0x000ee8000c1e1900 */
[----:B------:R-:W3:Y:S01]  /*08a0*/  LDG.E R2, desc[UR6][R2.64] ;  /* 0x0000000602027981 */ /* 0x000ee2000c1e1900 */
[-C--:B------:R-:W-:Y:S02]  /*08b0*/  IMAD R17, R17, R0.reuse, RZ ;  /* 0x0000000011117224 */ /* 0x080fe400078e02ff */
[----:B------:R-:W-:Y:S02]  /*08c0*/  IMAD.MOV.U32 R10, RZ, RZ, -0x1 ;  /* 0xffffffffff0a7424 */ /* 0x000fe400078e00ff */
[----:B------:R-:W-:Y:S01]  /*08d0*/  IMAD R21, R21, R0, RZ ;  /* 0x0000000015157224 */ /* 0x000fe200078e02ff */
[----:B------:R-:W-:-:S02]  /*08e0*/  LOP3.LUT R17, R17, 0x1f, RZ, 0xc0, !PT ;  /* 0x0000001f11117812 */ /* 0x000fc400078ec0ff */
[C---:B------:R-:W-:Y:S02]  /*08f0*/  SHF.L.U32 R11, R10.reuse, R11, RZ ;  /* 0x0000000b0a0b7219 */ /* 0x040fe400000006ff */
[----:B------:R-:W-:Y:S02]  /*0900*/  SHF.L.U32 R23, R10, R23, RZ ;  /* 0x000000170a177219 */ /* 0x000fe400000006ff */
[----:B------:R-:W-:Y:S02]  /*0910*/  LOP3.LUT R21, R21, 0x1f, RZ, 0xc0, !PT ;  /* 0x0000001f15157812 */ /* 0x000fe400078ec0ff */
[----:B------:R-:W-:Y:S02]  /*0920*/  LOP3.LUT R23, RZ, R23, RZ, 0x33, !PT ;  /* 0x00000017ff177212 */ /* 0x000fe400078e33ff */
[----:B--2---:R-:W-:-:S04]  /*0930*/  SHF.R.U64 R8, R8, R17, R25 ;  /* 0x0000001108087219 */ /* 0x004fc80000001219 */
[----:B------:R-:W-:-:S04]  /*0940*/  LOP3.LUT R11, R8, R11, RZ, 0x30, !PT ;  /* 0x0000000b080b7212 */ /* 0x000fc800078e30ff */
[----:B------:R-:W-:-:S05]  /*0950*/  LEA R11, R11, UR4, 0x2 ;  /* 0x000000040b0b7c11 */ /* 0x000fca000f8e10ff */
[----:B------:R-:W0:Y:S01]  /*0960*/  LDS R8, [R11] ;  /* 0x000000000b087984 */ /* 0x000e220000000800 */
[----:B---3--:R-:W-:-:S04]  /*0970*/  SHF.R.U64 R2, R6, R21, R2 ;  /* 0x0000001506027219 */ /* 0x008fc80000001202 */
[----:B------:R-:W-:-:S04]  /*0980*/  LOP3.LUT R2, R2, R23, RZ, 0xc0, !PT ;  /* 0x0000001702027212 */ /* 0x000fc800078ec0ff */
[----:B------:R-:W-:-:S04]  /*0990*/  SHF.L.U32 R5, R2, R5, RZ ;  /* 0x0000000502057219 */ /* 0x000fc800000006ff */
[----:B0-----:R-:W-:-:S05]  /*09a0*/  LOP3.LUT R8, R8, R5, RZ, 0xfc, !PT ;  /* 0x0000000508087212 */ /* 0x001fca00078efcff */
[----:B------:R0:W-:Y:S02]  /*09b0*/  STS [R11], R8 ;  /* 0x000000080b007388 */ /* 0x0001e40000000800 */
.L_x_3:
[----:B------:R-:W-:Y:S05]  /*09c0*/  BSYNC.RECONVERGENT B0 ;  /* 0x0000000000007941 */ /* 0x000fea0003800200 */
.L_x_2:
[----:B------:R-:W-:Y:S06]  /*09d0*/  BAR.SYNC.DEFER_BLOCKING 0x0 ;  /* 0x0000000000007b1d */ /* 0x000fec0000010000 */
[----:B------:R-:W-:Y:S01]  /*09e0*/  BSSY.RECONVERGENT B0, `(.L_x_4) ;  /* 0x0000011000007945 */ /* 0x000fe20003800200 */
[----:B------:R-:W2:Y:S02]  /*09f0*/  LDS.64 R2, [UR10+0x300] ;  /* 0x0003000aff027984 */ /* 0x000ea40008000a00 */
[----:B--2---:R-:W-:-:S13]  /*0a00*/  ISETP.GE.U32.AND P0, PT, R0, R2, PT ;  /* 0x000000020000720c */ /* 0x004fda0003f06070 */
[----:B------:R-:W-:Y:S05]  /*0a10*/  @P0 BRA `(.L_x_5) ;  /* 0x0000000000340947 */ /* 0x000fea0003800000 */
[----:B-1----:R-:W1:Y:S01]  /*0a20*/  LDS R6, [R13] ;  /* 0x000000000d067984 */ /* 0x002e620000000800 */
[----:B------:R-:W-:Y:S01]  /*0a30*/  I2FP.F32.U32 R2, R0 ;  /* 0x0000000000027245 */ /* 0x000fe20000201000 */
[----:B------:R-:W2:Y:S01]  /*0a40*/  LDCU.64 UR4, c[0x0][0x390] ;  /* 0x00007200ff0477ac */ /* 0x000ea20008000a00 */
[----:B------:R-:W-:-:S03]  /*0a50*/  IMAD.IADD R3, R0, 0x1, R3 ;  /* 0x0000000100037824 */ /* 0x000fc600078e0203 */
[----:B-----5:R-:W-:Y:S02]  /*0a60*/  FFMA R12, R15, R2, R12 ;  /* 0x000000020f0c7223 */ /* 0x020fe4000000000c */
[----:B------:R-:W-:Y:S02]  /*0a70*/  IADD3 R3, P0, PT, R4, R3, RZ ;  /* 0x0000000304037210 */ /* 0x000fe40007f1e0ff */
[----:B------:R-:W1:Y:S03]  /*0a80*/  F2I.TRUNC.NTZ R5, R12 ;  /* 0x0000000c00057305 */ /* 0x000e66000020f100 */
[----:B------:R-:W-:Y:S01]  /*0a90*/  IMAD.X R0, RZ, RZ, RZ, P0 ;  /* 0x000000ffff007224 */ /* 0x000fe200000e06ff */
[----:B--2---:R-:W-:-:S04]  /*0aa0*/  LEA R2, P0, R3, UR4, 0x2 ;  /* 0x0000000403027c11 */ /* 0x004fc8000f8010ff */
[----:B------:R-:W-:Y:S02]  /*0ab0*/  LEA.HI.X R3, R3, UR5, R0, 0x2, P0 ;  /* 0x0000000503037c11 */ /* 0x000fe400080f1400 */
[----:B-1----:R-:W-:-:S05]  /*0ac0*/  IADD3 R5, PT, PT, R6, R14, R5 ;  /* 0x0000000e06057210 */ /* 0x002fca0007ffe005 */
[----:B------:R2:W-:Y:S04]  /*0ad0*/  STS [R13], R5 ;  /* 0x000000050d007388 */ /* 0x0005e80000000800 */
[----:B------:R2:W-:Y:S02]  /*0ae0*/  STG.E desc[UR6][R2.64], R5 ;  /* 0x0000000502007986 */ /* 0x0005e4000c101906 */
.L_x_5:
[----:B------:R-:W-:Y:S05]  /*0af0*/  BSYNC.RECONVERGENT B0 ;  /* 0x0000000000007941 */ /* 0x000fea0003800200 */
.L_x_4:
[----:B------:R-:W-:Y:S06]  /*0b00*/  BAR.SYNC.DEFER_BLOCKING 0x0 ;  /* 0x0000000000007b1d */ /* 0x000fec0000010000 */
[----:B------:R-:W-:Y:S05]  /*0b10*/  EXIT ;  /* 0x000000000000794d */ /* 0x000fea0003800000 */
.L_x_6:
[----:B------:R-:W-:-:S00]  /*0b20*/  BRA `(.L_x_6) ;  /* 0xfffffffc00fc7947 */ /* 0x000fc0000383ffff */
[----:B------:R-:W-:-:S00]  /*0b30*/  NOP ;  /* 0x0000000000007918 */ /* 0x000fc00000000000 */
        /* <DEDUP_REMOVED lines=12> */
.L_x_7:


//--------------------- .nv.shared._Z20SegLRC_DecompressionPjPtS_S_P16_regression_infoPi --------------------------
	.section	.nv.shared._Z20SegLRC_DecompressionPjPtS_S_P16_regression_infoPi,"aw",@nobits
	.sectionflags	@""
	.align	4
.nv.shared._Z20SegLRC_DecompressionPjPtS_S_P16_regression_infoPi:
	.zero		2836


//--------------------- .nv.shared.reserved.0     --------------------------
	.section	.nv.shared.reserved.0,"aw",@nobits
	.weak		__nv_reservedSMEM_offset_0_alias
	.size		__nv_reservedSMEM_offset_0_alias, 0, 64
	.other		__nv_reservedSMEM_offset_0_alias,@"STO_CUDA_RESERVED_SHARED STV_DEFAULT"
__nv_reservedSMEM_offset_0_alias:
	.zero		0
	.zero		64


//--------------------- .nv.constant0._Z20SegLRC_DecompressionPjPtS_S_P16_regression_infoPi --------------------------
	.section	.nv.constant0._Z20SegLRC_DecompressionPjPtS_S_P16_regression_infoPi,"a",@progbits
	.sectionflags	@""
	.align	4
.nv.constant0._Z20SegLRC_DecompressionPjPtS_S_P16_regression_infoPi:
	.zero		944


//--------------------- SYMBOLS --------------------------

	.type		.nv.reservedSmem.offset0,@object
	.size		.nv.reservedSmem.offset0,0x4
	.type		.nv.reservedSmem.cap,@object
	.size		.nv.reservedSmem.cap,0x4
